//
// Generated by NVIDIA NVVM Compiler
//
// Compiler Build ID: CL-36424714
// Cuda compilation tools, release 13.0, V13.0.88
// Based on NVVM 20.0.0
//

.version 9.0
.target sm_100
.address_size 64

	// .globl	_Z16unrollTestKernelPi

.visible .entry _Z16unrollTestKernelPi(
	.param .u64 .ptr .align 1 _Z16unrollTestKernelPi_param_0
)
{
	.reg .b32 	%r<3>;
	.reg .b64 	%rd<3>;

	ld.param.u64 	%rd1, [_Z16unrollTestKernelPi_param_0];
	cvta.to.global.u64 	%rd2, %rd1;
	ld.global.u32 	%r1, [%rd2];
	add.s32 	%r2, %r1, 20;
	st.global.u32 	[%rd2], %r2;
	ret;

}


// ===== COMPILED SASS (sm_100) =====

	.target	sm_100

	.elftype	@"ET_EXEC"


//--------------------- .note.nv.tkinfo           --------------------------
	.section	.note.nv.tkinfo,"",@"SHT_NOTE"
	.sectionflags	@"SHF_NOTE_NV_TKINFO"
	.tkinfo
        /*0018*/ 	.word	0x00000002
        /*0030*/ 	.string	""
        /*0030*/ 	.string	"ptxas"
        /*0030*/ 	.string	"Cuda compilation tools, release 13.0, V13.0.88"
        /*0030*/ 	.string	"Build cuda_13.0.r13.0/compiler.36424714_0"
        /*0030*/ 	.string	"-arch sm_100 -m 64 "



//--------------------- .note.nv.cuinfo           --------------------------
	.section	.note.nv.cuinfo,"",@"SHT_NOTE"
	.sectionflags	@"SHF_NOTE_NV_CUINFO"
        /*0018*/ 	.short	0x0002
        /*001a*/ 	.short	0x0064
        /*001c*/ 	.short	0x0082
	.zero		2


//--------------------- .nv.info                  --------------------------
	.section	.nv.info,"",@"SHT_CUDA_INFO"
	.align	4


	//----- nvinfo : EIATTR_REGCOUNT
	.align		4
        /*0000*/ 	.byte	0x04, 0x2f
        /*0002*/ 	.short	(.L_1 - .L_0)
	.align		4
.L_0:
        /*0004*/ 	.word	index@(_Z16unrollTestKernelPi)
        /*0008*/ 	.word	0x00000008


	//----- nvinfo : EIATTR_FRAME_SIZE
	.align		4
.L_1:
        /*000c*/ 	.byte	0x04, 0x11
        /*000e*/ 	.short	(.L_3 - .L_2)
	.align		4
.L_2:
        /*0010*/ 	.word	index@(_Z16unrollTestKernelPi)
        /*0014*/ 	.word	0x00000000


	//----- nvinfo : EIATTR_MIN_STACK_SIZE
	.align		4
.L_3:
        /*0018*/ 	.byte	0x04, 0x12
        /*001a*/ 	.short	(.L_5 - .L_4)
	.align		4
.L_4:
        /*001c*/ 	.word	index@(_Z16unrollTestKernelPi)
        /*0020*/ 	.word	0x00000000
.L_5:


//--------------------- .nv.compat                --------------------------
	.section	.nv.compat,"",@"SHT_CUDA_COMPAT_INFO"
	.align	4
        /*0000*/ 	.byte	0x02, 0x09, 0x00, 0x00, 0x02, 0x02, 0x01, 0x00, 0x02, 0x05, 0x05, 0x00, 0x03, 0x07, 0x01, 0x01
        /*0010*/ 	.byte	0x02, 0x03, 0x00, 0x00, 0x02, 0x06, 0x01, 0x00, 0x04, 0x0b, 0x08, 0x00, 0x09, 0x00, 0x00, 0x00
        /*0020*/ 	.byte	0x00, 0x00, 0x00, 0x00


//--------------------- .nv.info._Z16unrollTestKernelPi --------------------------
	.section	.nv.info._Z16unrollTestKernelPi,"",@"SHT_CUDA_INFO"
	.sectionflags	@""
	.align	4


	//----- nvinfo : EIATTR_CUDA_API_VERSION
	.align		4
        /*0000*/ 	.byte	0x04, 0x37
        /*0002*/ 	.short	(.L_7 - .L_6)
.L_6:
        /*0004*/ 	.word	0x00000082


	//----- nvinfo : EIATTR_KPARAM_INFO
	.align		4
.L_7:
        /*0008*/ 	.byte	0x04, 0x17
        /*000a*/ 	.short	(.L_9 - .L_8)
.L_8:
        /*000c*/ 	.word	0x00000000
        /*0010*/ 	.short	0x0000
        /*0012*/ 	.short	0x0000
        /*0014*/ 	.byte	0x00, 0xf5, 0x21, 0x00


	//----- nvinfo : EIATTR_SPARSE_MMA_MASK
	.align		4
.L_9:
        /*0018*/ 	.byte	0x03, 0x50
        /*001a*/ 	.short	0x0000


	//----- nvinfo : EIATTR_MAXREG_COUNT
	.align		4
        /*001c*/ 	.byte	0x03, 0x1b
        /*001e*/ 	.short	0x00ff


	//----- nvinfo : EIATTR_MERCURY_ISA_VERSION
	.align		4
        /*0020*/ 	.byte	0x03, 0x5f
        /*0022*/ 	.short	0x0101


	//----- nvinfo : EIATTR_VRC_CTA_INIT_COUNT
	.align		4
        /*0024*/ 	.byte	0x02, 0x4a
	.zero		1
	.zero		1


	//----- nvinfo : EIATTR_EXIT_INSTR_OFFSETS
	.align		4
        /*0028*/ 	.byte	0x04, 0x1c
        /*002a*/ 	.short	(.L_11 - .L_10)


	//   ....[0]....
.L_10:
        /*002c*/ 	.word	0x00000060


	//----- nvinfo : EIATTR_CBANK_PARAM_SIZE
	.align		4
.L_11:
        /*0030*/ 	.byte	0x03, 0x19
        /*0032*/ 	.short	0x0008


	//----- nvinfo : EIATTR_PARAM_CBANK
	.align		4
        /*0034*/ 	.byte	0x04, 0x0a
        /*0036*/ 	.short	(.L_13 - .L_12)
	.align		4
.L_12:
        /*0038*/ 	.word	index@(.nv.constant0._Z16unrollTestKernelPi)
        /*003c*/ 	.short	0x0380
        /*003e*/ 	.short	0x0008


	//----- nvinfo : EIATTR_SW_WAR
	.align		4
.L_13:
        /*0040*/ 	.byte	0x04, 0x36
        /*0042*/ 	.short	(.L_15 - .L_14)
.L_14:
        /*0044*/ 	.word	0x00000008
.L_15:


//--------------------- .nv.callgraph             --------------------------
	.section	.nv.callgraph,"",@"SHT_CUDA_CALLGRAPH"
	.align	4
	.sectionentsize	8
	.align		4
        /*0000*/ 	.word	0x00000000
	.align		4
        /*0004*/ 	.word	0xffffffff
	.align		4
        /*0008*/ 	.word	0x00000000
	.align		4
        /*000c*/ 	.word	0xfffffffe
	.align		4
        /*0010*/ 	.word	0x00000000
	.align		4
        /*0014*/ 	.word	0xfffffffd
	.align		4
        /*0018*/ 	.word	0x00000000
	.align		4
        /*001c*/ 	.word	0xfffffffc


//--------------------- .text._Z16unrollTestKernelPi --------------------------
	.section	.text._Z16unrollTestKernelPi,"ax",@progbits
	.align	128
        .global         _Z16unrollTestKernelPi
        .type           _Z16unrollTestKernelPi,@function
        .size           _Z16unrollTestKernelPi,(.L_x_1 - _Z16unrollTestKernelPi)
        .other          _Z16unrollTestKernelPi,@"STO_CUDA_ENTRY STV_DEFAULT"
_Z16unrollTestKernelPi:
.text._Z16unrollTestKernelPi:
[----:B------:R-:W-:Y:S08]  /*0000*/  LDC R1, c[0x0][0x37c] ;  /* 0x0000df00ff017b82 */ /* 0x000ff00000000800 */
[----:B------:R-:W0:Y:S01]  /*0010*/  LDC.64 R2, c[0x0][0x380] ;  /* 0x0000e000ff027b82 */ /* 0x000e220000000a00 */
[----:B------:R-:W0:Y:S02]  /*0020*/  LDCU.64 UR4, c[0x0][0x358] ;  /* 0x00006b00ff0477ac */ /* 0x000e240008000a00 */
[----:B0-----:R-:W2:Y:S02]  /*0030*/  LDG.E R0, desc[UR4][R2.64] ;  /* 0x0000000402007981 */ /* 0x001ea4000c1e1900 */
[----:B--2---:R-:W-:-:S05]  /*0040*/  IADD3 R5, PT, PT, R0, 0x14, RZ ;  /* 0x0000001400057810 */ /* 0x004fca0007ffe0ff */
[----:B------:R-:W-:Y:S01]  /*0050*/  STG.E desc[UR4][R2.64], R5 ;  /* 0x0000000502007986 */ /* 0x000fe2000c101904 */
[----:B------:R-:W-:Y:S05]  /*0060*/  EXIT ;  /* 0x000000000000794d */ /* 0x000fea0003800000 */
.L_x_0:
[----:B------:R-:W-:-:S00]  /*0070*/  BRA `(.L_x_0) ;  /* 0xfffffffc00fc7947 */ /* 0x000fc0000383ffff */
[----:B------:R-:W-:-:S00]  /*0080*/  NOP ;  /* 0x0000000000007918 */ /* 0x000fc00000000000 */
[----:B------:R-:W-:-:S00]  /*0090*/  NOP ;  /* 0x0000000000007918 */ /* 0x000fc00000000000 */
[----:B------:R-:W-:-:S00]  /*00a0*/  NOP ;  /* 0x0000000000007918 */ /* 0x000fc00000000000 */
[----:B------:R-:W-:-:S00]  /*00b0*/  NOP ;  /* 0x0000000000007918 */ /* 0x000fc00000000000 */
[----:B------:R-:W-:-:S00]  /*00c0*/  NOP ;  /* 0x0000000000007918 */ /* 0x000fc00000000000 */
[----:B------:R-:W-:-:S00]  /*00d0*/  NOP ;  /* 0x0000000000007918 */ /* 0x000fc00000000000 */
[----:B------:R-:W-:-:S00]  /*00e0*/  NOP ;  /* 0x0000000000007918 */ /* 0x000fc00000000000 */
[----:B------:R-:W-:-:S00]  /*00f0*/  NOP ;  /* 0x0000000000007918 */ /* 0x000fc00000000000 */
.L_x_1:


//--------------------- .nv.shared.reserved.0     --------------------------
	.section	.nv.shared.reserved.0,"aw",@nobits
	.weak		__nv_reservedSMEM_offset_0_alias
	.size		__nv_reservedSMEM_offset_0_alias, 0, 64
	.other		__nv_reservedSMEM_offset_0_alias,@"STO_CUDA_RESERVED_SHARED STV_DEFAULT"
__nv_reservedSMEM_offset_0_alias:
	.zero		0
	.zero		64


//--------------------- .nv.constant0._Z16unrollTestKernelPi --------------------------
	.section	.nv.constant0._Z16unrollTestKernelPi,"a",@progbits
	.sectionflags	@""
	.align	4
.nv.constant0._Z16unrollTestKernelPi:
	.zero		904


//--------------------- SYMBOLS --------------------------

	.type		.nv.reservedSmem.offset0,@object
	.size		.nv.reservedSmem.offset0,0x4
